//
// Generated by NVIDIA NVVM Compiler
//
// Compiler Build ID: CL-36424714
// Cuda compilation tools, release 13.0, V13.0.88
// Based on NVVM 20.0.0
//

.version 9.0
.target sm_100
.address_size 64

	// .globl	_Z10countKmersPcS_PiS0_iiii
.extern .func  (.param .b64 func_retval0) malloc
(
	.param .b64 malloc_param_0
)
;
.extern .func free
(
	.param .b64 free_param_0
)
;

.visible .entry _Z10countKmersPcS_PiS0_iiii(
	.param .u64 .ptr .align 1 _Z10countKmersPcS_PiS0_iiii_param_0,
	.param .u64 .ptr .align 1 _Z10countKmersPcS_PiS0_iiii_param_1,
	.param .u64 .ptr .align 1 _Z10countKmersPcS_PiS0_iiii_param_2,
	.param .u64 .ptr .align 1 _Z10countKmersPcS_PiS0_iiii_param_3,
	.param .u32 _Z10countKmersPcS_PiS0_iiii_param_4,
	.param .u32 _Z10countKmersPcS_PiS0_iiii_param_5,
	.param .u32 _Z10countKmersPcS_PiS0_iiii_param_6,
	.param .u32 _Z10countKmersPcS_PiS0_iiii_param_7
)
{
	.reg .pred 	%p<18>;
	.reg .b16 	%rs<32>;
	.reg .b32 	%r<84>;
	.reg .b64 	%rd<42>;

	ld.param.u64 	%rd12, [_Z10countKmersPcS_PiS0_iiii_param_0];
	ld.param.u64 	%rd14, [_Z10countKmersPcS_PiS0_iiii_param_1];
	ld.param.u64 	%rd13, [_Z10countKmersPcS_PiS0_iiii_param_2];
	ld.param.u64 	%rd15, [_Z10countKmersPcS_PiS0_iiii_param_3];
	ld.param.u32 	%r43, [_Z10countKmersPcS_PiS0_iiii_param_4];
	ld.param.u32 	%r44, [_Z10countKmersPcS_PiS0_iiii_param_6];
	ld.param.u32 	%r45, [_Z10countKmersPcS_PiS0_iiii_param_7];
	cvta.to.global.u64 	%rd1, %rd14;
	cvta.to.global.u64 	%rd2, %rd15;
	mov.u32 	%r46, %tid.x;
	mov.u32 	%r47, %ctaid.x;
	mov.u32 	%r48, %ntid.x;
	mad.lo.s32 	%r1, %r47, %r48, %r46;
	setp.ge.s32 	%p1, %r1, %r45;
	@%p1 bra 	$L__BB0_27;
	ld.global.u32 	%r67, [%rd2];
	sub.s32 	%r50, %r67, %r44;
	setp.le.s32 	%p2, %r1, %r50;
	mov.b32 	%r70, 0;
	mov.u32 	%r71, %r1;
	@%p2 bra 	$L__BB0_5;
	mov.b32 	%r69, 0;
	mov.u32 	%r71, %r1;
$L__BB0_3:
	not.b32 	%r52, %r67;
	add.s32 	%r53, %r71, %r44;
	add.s32 	%r71, %r53, %r52;
	add.s32 	%r7, %r69, 1;
	mul.wide.u32 	%rd16, %r69, 4;
	add.s64 	%rd17, %rd2, %rd16;
	ld.global.u32 	%r67, [%rd17+4];
	sub.s32 	%r54, %r67, %r44;
	setp.gt.s32 	%p3, %r71, %r54;
	mov.u32 	%r69, %r7;
	@%p3 bra 	$L__BB0_3;
	mul.lo.s32 	%r70, %r7, 200;
$L__BB0_5:
	cvt.s64.s32 	%rd18, %r44;
	{ // callseq 0, 0
	.param .b64 param0;
	st.param.b64 	[param0], %rd18;
	.param .b64 retval0;
	call.uni (retval0), 
	malloc, 
	(
	param0
	);
	ld.param.b64 	%rd19, [retval0];
	} // callseq 0
	setp.lt.s32 	%p4, %r44, 1;
	@%p4 bra 	$L__BB0_18;
	add.s32 	%r12, %r70, %r71;
	and.b32  	%r13, %r44, 15;
	setp.lt.u32 	%p5, %r44, 16;
	mov.b32 	%r72, 0;
	@%p5 bra 	$L__BB0_9;
	and.b32  	%r72, %r44, 2147483632;
	neg.s32 	%r78, %r72;
	add.s64 	%rd4, %rd1, 7;
	add.s64 	%rd41, %rd19, 7;
	mov.u32 	%r77, %r12;
$L__BB0_8:
	.pragma "nounroll";
	cvt.s64.s32 	%rd20, %r77;
	add.s64 	%rd21, %rd4, %rd20;
	ld.global.u8 	%rs1, [%rd21+-7];
	st.u8 	[%rd41+-7], %rs1;
	ld.global.u8 	%rs2, [%rd21+-6];
	st.u8 	[%rd41+-6], %rs2;
	ld.global.u8 	%rs3, [%rd21+-5];
	st.u8 	[%rd41+-5], %rs3;
	ld.global.u8 	%rs4, [%rd21+-4];
	st.u8 	[%rd41+-4], %rs4;
	ld.global.u8 	%rs5, [%rd21+-3];
	st.u8 	[%rd41+-3], %rs5;
	ld.global.u8 	%rs6, [%rd21+-2];
	st.u8 	[%rd41+-2], %rs6;
	ld.global.u8 	%rs7, [%rd21+-1];
	st.u8 	[%rd41+-1], %rs7;
	ld.global.u8 	%rs8, [%rd21];
	st.u8 	[%rd41], %rs8;
	ld.global.u8 	%rs9, [%rd21+1];
	st.u8 	[%rd41+1], %rs9;
	ld.global.u8 	%rs10, [%rd21+2];
	st.u8 	[%rd41+2], %rs10;
	ld.global.u8 	%rs11, [%rd21+3];
	st.u8 	[%rd41+3], %rs11;
	ld.global.u8 	%rs12, [%rd21+4];
	st.u8 	[%rd41+4], %rs12;
	ld.global.u8 	%rs13, [%rd21+5];
	st.u8 	[%rd41+5], %rs13;
	ld.global.u8 	%rs14, [%rd21+6];
	st.u8 	[%rd41+6], %rs14;
	ld.global.u8 	%rs15, [%rd21+7];
	st.u8 	[%rd41+7], %rs15;
	ld.global.u8 	%rs16, [%rd21+8];
	st.u8 	[%rd41+8], %rs16;
	add.s32 	%r78, %r78, 16;
	add.s32 	%r77, %r77, 16;
	add.s64 	%rd41, %rd41, 16;
	setp.eq.s32 	%p6, %r78, 0;
	@%p6 bra 	$L__BB0_9;
	bra.uni 	$L__BB0_8;
$L__BB0_9:
	setp.eq.s32 	%p7, %r13, 0;
	@%p7 bra 	$L__BB0_18;
	and.b32  	%r17, %r44, 7;
	setp.lt.u32 	%p8, %r13, 8;
	@%p8 bra 	$L__BB0_12;
	add.s32 	%r56, %r12, %r72;
	cvt.s64.s32 	%rd22, %r56;
	add.s64 	%rd23, %rd1, %rd22;
	ld.global.u8 	%rs17, [%rd23];
	cvt.u64.u32 	%rd24, %r72;
	add.s64 	%rd25, %rd19, %rd24;
	st.u8 	[%rd25], %rs17;
	ld.global.u8 	%rs18, [%rd23+1];
	st.u8 	[%rd25+1], %rs18;
	ld.global.u8 	%rs19, [%rd23+2];
	st.u8 	[%rd25+2], %rs19;
	ld.global.u8 	%rs20, [%rd23+3];
	st.u8 	[%rd25+3], %rs20;
	ld.global.u8 	%rs21, [%rd23+4];
	st.u8 	[%rd25+4], %rs21;
	ld.global.u8 	%rs22, [%rd23+5];
	st.u8 	[%rd25+5], %rs22;
	ld.global.u8 	%rs23, [%rd23+6];
	st.u8 	[%rd25+6], %rs23;
	ld.global.u8 	%rs24, [%rd23+7];
	st.u8 	[%rd25+7], %rs24;
	add.s32 	%r72, %r72, 8;
$L__BB0_12:
	setp.eq.s32 	%p9, %r17, 0;
	@%p9 bra 	$L__BB0_18;
	and.b32  	%r20, %r44, 3;
	setp.lt.u32 	%p10, %r17, 4;
	@%p10 bra 	$L__BB0_15;
	add.s32 	%r57, %r12, %r72;
	cvt.s64.s32 	%rd26, %r57;
	add.s64 	%rd27, %rd1, %rd26;
	ld.global.u8 	%rs25, [%rd27];
	cvt.u64.u32 	%rd28, %r72;
	add.s64 	%rd29, %rd19, %rd28;
	st.u8 	[%rd29], %rs25;
	ld.global.u8 	%rs26, [%rd27+1];
	st.u8 	[%rd29+1], %rs26;
	ld.global.u8 	%rs27, [%rd27+2];
	st.u8 	[%rd29+2], %rs27;
	ld.global.u8 	%rs28, [%rd27+3];
	st.u8 	[%rd29+3], %rs28;
	add.s32 	%r72, %r72, 4;
$L__BB0_15:
	setp.eq.s32 	%p11, %r20, 0;
	@%p11 bra 	$L__BB0_18;
	cvt.u64.u32 	%rd30, %r72;
	add.s64 	%rd40, %rd19, %rd30;
	add.s32 	%r58, %r72, %r70;
	add.s32 	%r76, %r58, %r71;
	neg.s32 	%r75, %r20;
$L__BB0_17:
	.pragma "nounroll";
	cvt.s64.s32 	%rd31, %r76;
	add.s64 	%rd32, %rd1, %rd31;
	ld.global.u8 	%rs29, [%rd32];
	st.u8 	[%rd40], %rs29;
	add.s64 	%rd40, %rd40, 1;
	add.s32 	%r76, %r76, 1;
	add.s32 	%r75, %r75, 1;
	setp.ne.s32 	%p12, %r75, 0;
	@%p12 bra 	$L__BB0_17;
$L__BB0_18:
	setp.lt.s32 	%p13, %r43, %r44;
	mov.b32 	%r83, 0;
	@%p13 bra 	$L__BB0_26;
	setp.gt.s32 	%p14, %r44, 0;
	@%p14 bra 	$L__BB0_21;
	sub.s32 	%r66, %r43, %r44;
	add.s32 	%r83, %r66, 1;
	bra.uni 	$L__BB0_26;
$L__BB0_21:
	sub.s32 	%r61, %r43, %r44;
	add.s32 	%r30, %r61, 1;
	cvta.to.global.u64 	%rd9, %rd12;
	mov.b32 	%r79, 0;
	mov.u32 	%r83, %r79;
$L__BB0_22:
	mov.b32 	%r81, 0;
	bra.uni 	$L__BB0_24;
$L__BB0_23:
	add.s32 	%r81, %r81, 1;
	setp.eq.s32 	%p16, %r81, %r44;
	mov.b32 	%r82, 1;
	@%p16 bra 	$L__BB0_25;
$L__BB0_24:
	add.s32 	%r64, %r81, %r79;
	cvt.u64.u32 	%rd33, %r64;
	add.s64 	%rd34, %rd9, %rd33;
	ld.global.u8 	%rs30, [%rd34];
	cvt.u64.u32 	%rd35, %r81;
	add.s64 	%rd36, %rd19, %rd35;
	ld.u8 	%rs31, [%rd36];
	setp.eq.s16 	%p15, %rs30, %rs31;
	mov.b32 	%r82, 0;
	@%p15 bra 	$L__BB0_23;
$L__BB0_25:
	add.s32 	%r83, %r82, %r83;
	add.s32 	%r79, %r79, 1;
	setp.ne.s32 	%p17, %r79, %r30;
	@%p17 bra 	$L__BB0_22;
$L__BB0_26:
	cvta.to.global.u64 	%rd37, %rd13;
	mul.wide.s32 	%rd38, %r1, 4;
	add.s64 	%rd39, %rd37, %rd38;
	st.global.u32 	[%rd39], %r83;
	{ // callseq 1, 0
	.param .b64 param0;
	st.param.b64 	[param0], %rd19;
	call.uni 
	free, 
	(
	param0
	);
	} // callseq 1
$L__BB0_27:
	ret;

}


// ===== COMPILED SASS (sm_100) =====

	.target	sm_100

	.elftype	@"ET_EXEC"


//--------------------- .note.nv.tkinfo           --------------------------
	.section	.note.nv.tkinfo,"",@"SHT_NOTE"
	.sectionflags	@"SHF_NOTE_NV_TKINFO"
	.tkinfo
        /*0018*/ 	.word	0x00000002
        /*0030*/ 	.string	""
        /*0030*/ 	.string	"ptxas"
        /*0030*/ 	.string	"Cuda compilation tools, release 13.0, V13.0.88"
        /*0030*/ 	.string	"Build cuda_13.0.r13.0/compiler.36424714_0"
        /*0030*/ 	.string	"-arch sm_100 -m 64 "



//--------------------- .note.nv.cuinfo           --------------------------
	.section	.note.nv.cuinfo,"",@"SHT_NOTE"
	.sectionflags	@"SHF_NOTE_NV_CUINFO"
        /*0018*/ 	.short	0x0002
        /*001a*/ 	.short	0x0064
        /*001c*/ 	.short	0x0082
	.zero		2


//--------------------- .nv.info                  --------------------------
	.section	.nv.info,"",@"SHT_CUDA_INFO"
	.align	4


	//----- nvinfo : EIATTR_REGCOUNT
	.align		4
        /*0000*/ 	.byte	0x04, 0x2f
        /*0002*/ 	.short	(.L_1 - .L_0)
	.align		4
.L_0:
        /*0004*/ 	.word	index@(_Z10countKmersPcS_PiS0_iiii)
        /*0008*/ 	.word	0x0000001c


	//----- nvinfo : EIATTR_FRAME_SIZE
	.align		4
.L_1:
        /*000c*/ 	.byte	0x04, 0x11
        /*000e*/ 	.short	(.L_3 - .L_2)
	.align		4
.L_2:
        /*0010*/ 	.word	index@(_Z10countKmersPcS_PiS0_iiii)
        /*0014*/ 	.word	0x00000000


	//----- nvinfo : EIATTR_MIN_STACK_SIZE
	.align		4
.L_3:
        /*0018*/ 	.byte	0x04, 0x12
        /*001a*/ 	.short	(.L_5 - .L_4)
	.align		4
.L_4:
        /*001c*/ 	.word	index@(_Z10countKmersPcS_PiS0_iiii)
        /*0020*/ 	.word	0x00000000
.L_5:


//--------------------- .nv.compat                --------------------------
	.section	.nv.compat,"",@"SHT_CUDA_COMPAT_INFO"
	.align	4
        /*0000*/ 	.byte	0x02, 0x09, 0x00, 0x00, 0x02, 0x02, 0x01, 0x00, 0x02, 0x05, 0x05, 0x00, 0x03, 0x07, 0x01, 0x01
        /*0010*/ 	.byte	0x02, 0x03, 0x00, 0x00, 0x02, 0x06, 0x01, 0x00, 0x04, 0x0b, 0x08, 0x00, 0x09, 0x00, 0x00, 0x00
        /*0020*/ 	.byte	0x00, 0x00, 0x00, 0x00


//--------------------- .nv.info._Z10countKmersPcS_PiS0_iiii --------------------------
	.section	.nv.info._Z10countKmersPcS_PiS0_iiii,"",@"SHT_CUDA_INFO"
	.sectionflags	@""
	.align	4


	//----- nvinfo : EIATTR_CUDA_API_VERSION
	.align		4
        /*0000*/ 	.byte	0x04, 0x37
        /*0002*/ 	.short	(.L_7 - .L_6)
.L_6:
        /*0004*/ 	.word	0x00000082


	//----- nvinfo : EIATTR_KPARAM_INFO
	.align		4
.L_7:
        /*0008*/ 	.byte	0x04, 0x17
        /*000a*/ 	.short	(.L_9 - .L_8)
.L_8:
        /*000c*/ 	.word	0x00000000
        /*0010*/ 	.short	0x0007
        /*0012*/ 	.short	0x002c
        /*0014*/ 	.byte	0x00, 0xf0, 0x11, 0x00


	//----- nvinfo : EIATTR_KPARAM_INFO
	.align		4
.L_9:
        /*0018*/ 	.byte	0x04, 0x17
        /*001a*/ 	.short	(.L_11 - .L_10)
.L_10:
        /*001c*/ 	.word	0x00000000
        /*0020*/ 	.short	0x0006
        /*0022*/ 	.short	0x0028
        /*0024*/ 	.byte	0x00, 0xf0, 0x11, 0x00


	//----- nvinfo : EIATTR_KPARAM_INFO
	.align		4
.L_11:
        /*0028*/ 	.byte	0x04, 0x17
        /*002a*/ 	.short	(.L_13 - .L_12)
.L_12:
        /*002c*/ 	.word	0x00000000
        /*0030*/ 	.short	0x0005
        /*0032*/ 	.short	0x0024
        /*0034*/ 	.byte	0x00, 0xf0, 0x11, 0x00


	//----- nvinfo : EIATTR_KPARAM_INFO
	.align		4
.L_13:
        /*0038*/ 	.byte	0x04, 0x17
        /*003a*/ 	.short	(.L_15 - .L_14)
.L_14:
        /*003c*/ 	.word	0x00000000
        /*0040*/ 	.short	0x0004
        /*0042*/ 	.short	0x0020
        /*0044*/ 	.byte	0x00, 0xf0, 0x11, 0x00


	//----- nvinfo : EIATTR_KPARAM_INFO
	.align		4
.L_15:
        /*0048*/ 	.byte	0x04, 0x17
        /*004a*/ 	.short	(.L_17 - .L_16)
.L_16:
        /*004c*/ 	.word	0x00000000
        /*0050*/ 	.short	0x0003
        /*0052*/ 	.short	0x0018
        /*0054*/ 	.byte	0x00, 0xf5, 0x21, 0x00


	//----- nvinfo : EIATTR_KPARAM_INFO
	.align		4
.L_17:
        /*0058*/ 	.byte	0x04, 0x17
        /*005a*/ 	.short	(.L_19 - .L_18)
.L_18:
        /*005c*/ 	.word	0x00000000
        /*0060*/ 	.short	0x0002
        /*0062*/ 	.short	0x0010
        /*0064*/ 	.byte	0x00, 0xf5, 0x21, 0x00


	//----- nvinfo : EIATTR_KPARAM_INFO
	.align		4
.L_19:
        /*0068*/ 	.byte	0x04, 0x17
        /*006a*/ 	.short	(.L_21 - .L_20)
.L_20:
        /*006c*/ 	.word	0x00000000
        /*0070*/ 	.short	0x0001
        /*0072*/ 	.short	0x0008
        /*0074*/ 	.byte	0x00, 0xf5, 0x21, 0x00


	//----- nvinfo : EIATTR_KPARAM_INFO
	.align		4
.L_21:
        /*0078*/ 	.byte	0x04, 0x17
        /*007a*/ 	.short	(.L_23 - .L_22)
.L_22:
        /*007c*/ 	.word	0x00000000
        /*0080*/ 	.short	0x0000
        /*0082*/ 	.short	0x0000
        /*0084*/ 	.byte	0x00, 0xf5, 0x21, 0x00


	//----- nvinfo : EIATTR_SPARSE_MMA_MASK
	.align		4
.L_23:
        /*0088*/ 	.byte	0x03, 0x50
        /*008a*/ 	.short	0x0000


	//----- nvinfo : EIATTR_MAXREG_COUNT
	.align		4
        /*008c*/ 	.byte	0x03, 0x1b
        /*008e*/ 	.short	0x00ff


	//----- nvinfo : EIATTR_EXTERNS
	.align		4
        /*0090*/ 	.byte	0x04, 0x0f
        /*0092*/ 	.short	(.L_25 - .L_24)


	//   ....[0]....
	.align		4
.L_24:
        /*0094*/ 	.word	index@(malloc)


	//   ....[1]....
	.align		4
        /*0098*/ 	.word	index@(free)


	//----- nvinfo : EIATTR_MERCURY_ISA_VERSION
	.align		4
.L_25:
        /*009c*/ 	.byte	0x03, 0x5f
        /*009e*/ 	.short	0x0101


	//----- nvinfo : EIATTR_VRC_CTA_INIT_COUNT
	.align		4
        /*00a0*/ 	.byte	0x02, 0x4a
	.zero		1
	.zero		1


	//----- nvinfo : EIATTR_SYSCALL_OFFSETS
	.align		4
        /*00a4*/ 	.byte	0x04, 0x46
        /*00a6*/ 	.short	(.L_27 - .L_26)


	//   ....[0]....
.L_26:
        /*00a8*/ 	.word	0x000002c0


	//   ....[1]....
        /*00ac*/ 	.word	0x00000d60


	//----- nvinfo : EIATTR_EXIT_INSTR_OFFSETS
	.align		4
.L_27:
        /*00b0*/ 	.byte	0x04, 0x1c
        /*00b2*/ 	.short	(.L_29 - .L_28)


	//   ....[0]....
.L_28:
        /*00b4*/ 	.word	0x00000070


	//   ....[1]....
        /*00b8*/ 	.word	0x00000d70


	//----- nvinfo : EIATTR_CRS_STACK_SIZE
	.align		4
.L_29:
        /*00bc*/ 	.byte	0x04, 0x1e
        /*00be*/ 	.short	(.L_31 - .L_30)
.L_30:
        /*00c0*/ 	.word	0x00000000


	//----- nvinfo : EIATTR_CBANK_PARAM_SIZE
	.align		4
.L_31:
        /*00c4*/ 	.byte	0x03, 0x19
        /*00c6*/ 	.short	0x0030


	//----- nvinfo : EIATTR_PARAM_CBANK
	.align		4
        /*00c8*/ 	.byte	0x04, 0x0a
        /*00ca*/ 	.short	(.L_33 - .L_32)
	.align		4
.L_32:
        /*00cc*/ 	.word	index@(.nv.constant0._Z10countKmersPcS_PiS0_iiii)
        /*00d0*/ 	.short	0x0380
        /*00d2*/ 	.short	0x0030


	//----- nvinfo : EIATTR_SW_WAR
	.align		4
.L_33:
        /*00d4*/ 	.byte	0x04, 0x36
        /*00d6*/ 	.short	(.L_35 - .L_34)
.L_34:
        /*00d8*/ 	.word	0x00000008
.L_35:


//--------------------- .nv.callgraph             --------------------------
	.section	.nv.callgraph,"",@"SHT_CUDA_CALLGRAPH"
	.align	4
	.sectionentsize	8
	.align		4
        /*0000*/ 	.word	0x00000000
	.align		4
        /*0004*/ 	.word	0xffffffff
	.align		4
        /*0008*/ 	.word	index@(_Z10countKmersPcS_PiS0_iiii)
	.align		4
        /*000c*/ 	.word	index@(free)
	.align		4
        /*0010*/ 	.word	index@(_Z10countKmersPcS_PiS0_iiii)
	.align		4
        /*0014*/ 	.word	index@(malloc)
	.align		4
        /*0018*/ 	.word	0x00000000
	.align		4
        /*001c*/ 	.word	0xfffffffe
	.align		4
        /*0020*/ 	.word	0x00000000
	.align		4
        /*0024*/ 	.word	0xfffffffd
	.align		4
        /*0028*/ 	.word	0x00000000
	.align		4
        /*002c*/ 	.word	0xfffffffc


//--------------------- .nv.constant4             --------------------------
	.section	.nv.constant4,"a",@progbits
	.align	8
	.align		8
.nv.constant4:
        /*0000*/ 	.dword	malloc
	.align		8
        /*0008*/ 	.dword	free


//--------------------- .text._Z10countKmersPcS_PiS0_iiii --------------------------
	.section	.text._Z10countKmersPcS_PiS0_iiii,"ax",@progbits
	.align	128
        .global         _Z10countKmersPcS_PiS0_iiii
        .type           _Z10countKmersPcS_PiS0_iiii,@function
        .size           _Z10countKmersPcS_PiS0_iiii,(.L_x_20 - _Z10countKmersPcS_PiS0_iiii)
        .other          _Z10countKmersPcS_PiS0_iiii,@"STO_CUDA_ENTRY STV_DEFAULT"
_Z10countKmersPcS_PiS0_iiii:
.text._Z10countKmersPcS_PiS0_iiii:
[----:B------:R-:W0:Y:S01]  /*0000*/  LDC R1, c[0x0][0x37c] ;  /* 0x0000df00ff017b82 */ /* 0x000e220000000800 */
[----:B------:R-:W1:Y:S07]  /*0010*/  S2R R16, SR_TID.X ;  /* 0x0000000000107919 */ /* 0x000e6e0000002100 */
[----:B------:R-:W1:Y:S01]  /*0020*/  S2UR UR4, SR_CTAID.X ;  /* 0x00000000000479c3 */ /* 0x000e620000002500 */
[----:B------:R-:W2:Y:S07]  /*0030*/  LDCU UR5, c[0x0][0x3ac] ;  /* 0x00007580ff0577ac */ /* 0x000eae0008000800 */
[----:B------:R-:W1:Y:S02]  /*0040*/  LDC R3, c[0x0][0x360] ;  /* 0x0000d800ff037b82 */ /* 0x000e640000000800 */
[----:B-1----:R-:W-:-:S05]  /*0050*/  IMAD R16, R3, UR4, R16 ;  /* 0x0000000403107c24 */ /* 0x002fca000f8e0210 */
[----:B--2---:R-:W-:-:S13]  /*0060*/  ISETP.GE.AND P0, PT, R16, UR5, PT ;  /* 0x0000000510007c0c */ /* 0x004fda000bf06270 */
[----:B0-----:R-:W-:Y:S05]  /*0070*/  @P0 EXIT ;  /* 0x000000000000094d */ /* 0x001fea0003800000 */
[----:B------:R-:W0:Y:S01]  /*0080*/  LDC.64 R2, c[0x0][0x398] ;  /* 0x0000e600ff027b82 */ /* 0x000e220000000a00 */
[----:B------:R-:W0:Y:S01]  /*0090*/  LDCU.64 UR36, c[0x0][0x358] ;  /* 0x00006b00ff2477ac */ /* 0x000e220008000a00 */
[----:B------:R-:W1:Y:S01]  /*00a0*/  LDCU UR4, c[0x0][0x3a8] ;  /* 0x00007500ff0477ac */ /* 0x000e620008000800 */
[----:B0-----:R-:W1:Y:S01]  /*00b0*/  LDG.E R2, desc[UR36][R2.64] ;  /* 0x0000002402027981 */ /* 0x001e62000c1e1900 */
[----:B------:R-:W-:Y:S01]  /*00c0*/  BSSY.RECONVERGENT B0, `(.L_x_0) ;  /* 0x0000018000007945 */ /* 0x000fe20003800200 */
[----:B------:R-:W-:Y:S02]  /*00d0*/  IMAD.MOV.U32 R17, RZ, RZ, RZ ;  /* 0x000000ffff117224 */ /* 0x000fe400078e00ff */
[----:B------:R-:W-:Y:S02]  /*00e0*/  IMAD.MOV.U32 R18, RZ, RZ, R16 ;  /* 0x000000ffff127224 */ /* 0x000fe400078e0010 */
[----:B-1----:R-:W-:-:S05]  /*00f0*/  VIADD R5, R2, -UR4 ;  /* 0x8000000402057c36 */ /* 0x002fca0008000000 */
[----:B------:R-:W-:-:S13]  /*0100*/  ISETP.GT.AND P0, PT, R16, R5, PT ;  /* 0x000000051000720c */ /* 0x000fda0003f04270 */
[----:B------:R-:W-:Y:S05]  /*0110*/  @!P0 BRA `(.L_x_1) ;  /* 0x0000000000488947 */ /* 0x000fea0003800000 */
[----:B------:R-:W0:Y:S01]  /*0120*/  LDC.64 R4, c[0x0][0x398] ;  /* 0x0000e600ff047b82 */ /* 0x000e220000000a00 */
[----:B------:R-:W-:Y:S01]  /*0130*/  BSSY.RECONVERGENT B1, `(.L_x_2) ;  /* 0x000000e000017945 */ /* 0x000fe20003800200 */
[----:B------:R-:W-:Y:S02]  /*0140*/  IMAD.MOV.U32 R0, RZ, RZ, R2 ;  /* 0x000000ffff007224 */ /* 0x000fe400078e0002 */
[----:B------:R-:W-:Y:S02]  /*0150*/  IMAD.MOV.U32 R7, RZ, RZ, RZ ;  /* 0x000000ffff077224 */ /* 0x000fe400078e00ff */
[----:B------:R-:W-:-:S07]  /*0160*/  IMAD.MOV.U32 R18, RZ, RZ, R16 ;  /* 0x000000ffff127224 */ /* 0x000fce00078e0010 */
.L_x_3:
[----:B0-----:R-:W-:Y:S01]  /*0170*/  IMAD.WIDE.U32 R2, R7, 0x4, R4 ;  /* 0x0000000407027825 */ /* 0x001fe200078e0004 */
[----:B------:R-:W-:-:S04]  /*0180*/  LOP3.LUT R9, RZ, R0, RZ, 0x33, !PT ;  /* 0x00000000ff097212 */ /* 0x000fc800078e33ff */
[----:B------:R-:W2:Y:S01]  /*0190*/  LDG.E R0, desc[UR36][R2.64+0x4] ;  /* 0x0000042402007981 */ /* 0x000ea2000c1e1900 */
[----:B------:R-:W-:Y:S01]  /*01a0*/  IADD3 R18, PT, PT, R9, UR4, R18 ;  /* 0x0000000409127c10 */ /* 0x000fe2000fffe012 */
[----:B------:R-:W-:Y:S02]  /*01b0*/  VIADD R6, R7, 0x1 ;  /* 0x0000000107067836 */ /* 0x000fe40000000000 */
[----:B------:R-:W-:Y:S02]  /*01c0*/  IMAD.MOV.U32 R8, RZ, RZ, R7 ;  /* 0x000000ffff087224 */ /* 0x000fe400078e0007 */
[----:B------:R-:W-:Y:S02]  /*01d0*/  IMAD.MOV.U32 R7, RZ, RZ, R6 ;  /* 0x000000ffff077224 */ /* 0x000fe400078e0006 */
[----:B--2---:R-:W-:-:S05]  /*01e0*/  VIADD R9, R0, -UR4 ;  /* 0x8000000400097c36 */ /* 0x004fca0008000000 */
[----:B------:R-:W-:-:S13]  /*01f0*/  ISETP.GT.AND P0, PT, R18, R9, PT ;  /* 0x000000091200720c */ /* 0x000fda0003f04270 */
[----:B------:R-:W-:Y:S05]  /*0200*/  @P0 BRA `(.L_x_3) ;  /* 0xfffffffc00d80947 */ /* 0x000fea000383ffff */
[----:B------:R-:W-:Y:S05]  /*0210*/  BSYNC.RECONVERGENT B1 ;  /* 0x0000000000017941 */ /* 0x000fea0003800200 */
.L_x_2:
[----:B------:R-:W-:-:S04]  /*0220*/  IMAD.MOV.U32 R17, RZ, RZ, 0xc8 ;  /* 0x000000c8ff117424 */ /* 0x000fc800078e00ff */
[----:B------:R-:W-:-:S07]  /*0230*/  IMAD R17, R8, R17, 0xc8 ;  /* 0x000000c808117424 */ /* 0x000fce00078e0211 */
.L_x_1:
[----:B------:R-:W-:Y:S05]  /*0240*/  BSYNC.RECONVERGENT B0 ;  /* 0x0000000000007941 */ /* 0x000fea0003800200 */
.L_x_0:
[----:B------:R-:W-:Y:S01]  /*0250*/  MOV R0, 0x0 ;  /* 0x0000000000007802 */ /* 0x000fe20000000f00 */
[----:B------:R-:W0:Y:S03]  /*0260*/  LDCU UR5, c[0x0][0x3a8] ;  /* 0x00007500ff0577ac */ /* 0x000e260008000800 */
[----:B------:R1:W2:Y:S01]  /*0270*/  LDC.64 R2, c[0x4][R0] ;  /* 0x0100000000027b82 */ /* 0x0002a20000000a00 */
[----:B------:R-:W-:-:S06]  /*0280*/  USHF.R.S32.HI UR4, URZ, 0x1f, UR4 ;  /* 0x0000001fff047899 */ /* 0x000fcc0008011404 */
[----:B------:R-:W-:Y:S01]  /*0290*/  MOV R5, UR4 ;  /* 0x0000000400057c02 */ /* 0x000fe20008000f00 */
[----:B01----:R-:W-:-:S07]  /*02a0*/  IMAD.U32 R4, RZ, RZ, UR5 ;  /* 0x00000005ff047e24 */ /* 0x003fce000f8e00ff */
[----:B------:R-:W-:-:S07]  /*02b0*/  LEPC R20, `(.L_x_4) ;  /* 0x000000001014794e */ /* 0x000fce0000000000 */
[----:B--2---:R-:W-:Y:S05]  /*02c0*/  CALL.ABS.NOINC R2 ;  /* 0x0000000002007343 */ /* 0x004fea0003c00000 */
.L_x_4:
[----:B------:R-:W0:Y:S02]  /*02d0*/  LDC R2, c[0x0][0x3a8] ;  /* 0x0000ea00ff027b82 */ /* 0x000e240000000800 */
[----:B0-----:R-:W-:-:S13]  /*02e0*/  ISETP.GE.AND P0, PT, R2, 0x1, PT ;  /* 0x000000010200780c */ /* 0x001fda0003f06270 */
[----:B------:R-:W-:Y:S05]  /*02f0*/  @!P0 BRA `(.L_x_5) ;  /* 0x0000000400f48947 */ /* 0x000fea0003800000 */
[----:B------:R-:W-:Y:S01]  /*0300*/  ISETP.GE.U32.AND P1, PT, R2, 0x10, PT ;  /* 0x000000100200780c */ /* 0x000fe20003f26070 */
[----:B------:R-:W-:Y:S01]  /*0310*/  IMAD.IADD R0, R18, 0x1, R17 ;  /* 0x0000000112007824 */ /* 0x000fe200078e0211 */
[----:B------:R-:W-:Y:S01]  /*0320*/  LOP3.LUT R12, R2, 0xf, RZ, 0xc0, !PT ;  /* 0x0000000f020c7812 */ /* 0x000fe200078ec0ff */
[----:B------:R-:W-:-:S03]  /*0330*/  IMAD.MOV.U32 R3, RZ, RZ, RZ ;  /* 0x000000ffff037224 */ /* 0x000fc600078e00ff */
[----:B------:R-:W-:-:S07]  /*0340*/  ISETP.NE.AND P0, PT, R12, RZ, PT ;  /* 0x000000ff0c00720c */ /* 0x000fce0003f05270 */
[----:B------:R-:W-:Y:S06]  /*0350*/  @!P1 BRA `(.L_x_6) ;  /* 0x0000000000cc9947 */ /* 0x000fec0003800000 */
[----:B------:R-:W-:Y:S01]  /*0360*/  IADD3 R14, P1, PT, R4, 0x7, RZ ;  /* 0x00000007040e7810 */ /* 0x000fe20007f3e0ff */
[----:B------:R-:W-:Y:S01]  /*0370*/  BSSY.RECONVERGENT B0, `(.L_x_6) ;  /* 0x0000031000007945 */ /* 0x000fe20003800200 */
[----:B------:R-:W-:Y:S01]  /*0380*/  LOP3.LUT R3, R2, 0x7ffffff0, RZ, 0xc0, !PT ;  /* 0x7ffffff002037812 */ /* 0x000fe200078ec0ff */
[----:B------:R-:W-:Y:S02]  /*0390*/  IMAD.MOV.U32 R11, RZ, RZ, R0 ;  /* 0x000000ffff0b7224 */ /* 0x000fe400078e0000 */
[----:B------:R-:W-:Y:S02]  /*03a0*/  IMAD.X R23, RZ, RZ, R5, P1 ;  /* 0x000000ffff177224 */ /* 0x000fe400008e0605 */
[----:B------:R-:W-:-:S07]  /*03b0*/  IMAD.MOV R10, RZ, RZ, -R3 ;  /* 0x000000ffff0a7224 */ /* 0x000fce00078e0a03 */
.L_x_7:
[----:B0-----:R-:W0:Y:S01]  /*03c0*/  LDC.64 R6, c[0x0][0x388] ;  /* 0x0000e200ff067b82 */ /* 0x001e220000000a00 */
[----:B------:R-:W-:Y:S02]  /*03d0*/  SHF.R.S32.HI R8, RZ, 0x1f, R11 ;  /* 0x0000001fff087819 */ /* 0x000fe4000001140b */
[----:B0-----:R-:W-:-:S04]  /*03e0*/  IADD3 R6, P1, P2, R11, 0x7, R6 ;  /* 0x000000070b067810 */ /* 0x001fc80007a3e006 */
[----:B------:R-:W-:-:S05]  /*03f0*/  IADD3.X R7, PT, PT, R8, R7, RZ, P1, P2 ;  /* 0x0000000708077210 */ /* 0x000fca0000fe44ff */
[----:B------:R-:W2:Y:S01]  /*0400*/  LDG.E.U8 R13, desc[UR36][R6.64+-0x7] ;  /* 0xfffff924060d7981 */ /* 0x000ea2000c1e1100 */
[----:B------:R-:W-:Y:S02]  /*0410*/  IMAD.MOV.U32 R8, RZ, RZ, R14 ;  /* 0x000000ffff087224 */ /* 0x000fe400078e000e */
[----:B------:R-:W-:-:S05]  /*0420*/  IMAD.MOV.U32 R9, RZ, RZ, R23 ;  /* 0x000000ffff097224 */ /* 0x000fca00078e0017 */
[----:B--2---:R0:W-:Y:S04]  /*0430*/  ST.E.U8 desc[UR36][R8.64+-0x7], R13 ;  /* 0xfffff90d08007985 */ /* 0x0041e8000c101124 */
[----:B------:R-:W2:Y:S04]  /*0440*/  LDG.E.U8 R15, desc[UR36][R6.64+-0x6] ;  /* 0xfffffa24060f7981 */ /* 0x000ea8000c1e1100 */
[----:B--2---:R1:W-:Y:S04]  /*0450*/  ST.E.U8 desc[UR36][R8.64+-0x6], R15 ;  /* 0xfffffa0f08007985 */ /* 0x0043e8000c101124 */
[----:B------:R-:W2:Y:S04]  /*0460*/  LDG.E.U8 R19, desc[UR36][R6.64+-0x5] ;  /* 0xfffffb2406137981 */ /* 0x000ea8000c1e1100 */
[----:B--2---:R2:W-:Y:S04]  /*0470*/  ST.E.U8 desc[UR36][R8.64+-0x5], R19 ;  /* 0xfffffb1308007985 */ /* 0x0045e8000c101124 */
[----:B------:R-:W3:Y:S04]  /*0480*/  LDG.E.U8 R21, desc[UR36][R6.64+-0x4] ;  /* 0xfffffc2406157981 */ /* 0x000ee8000c1e1100 */
[----:B---3--:R3:W-:Y:S04]  /*0490*/  ST.E.U8 desc[UR36][R8.64+-0x4], R21 ;  /* 0xfffffc1508007985 */ /* 0x0087e8000c101124 */
[----:B------:R-:W4:Y:S04]  /*04a0*/  LDG.E.U8 R23, desc[UR36][R6.64+-0x3] ;  /* 0xfffffd2406177981 */ /* 0x000f28000c1e1100 */
[----:B----4-:R4:W-:Y:S04]  /*04b0*/  ST.E.U8 desc[UR36][R8.64+-0x3], R23 ;  /* 0xfffffd1708007985 */ /* 0x0109e8000c101124 */
[----:B------:R-:W5:Y:S04]  /*04c0*/  LDG.E.U8 R25, desc[UR36][R6.64+-0x2] ;  /* 0xfffffe2406197981 */ /* 0x000f68000c1e1100 */
[----:B-----5:R5:W-:Y:S04]  /*04d0*/  ST.E.U8 desc[UR36][R8.64+-0x2], R25 ;  /* 0xfffffe1908007985 */ /* 0x020be8000c101124 */
[----:B0-----:R-:W2:Y:S04]  /*04e0*/  LDG.E.U8 R13, desc[UR36][R6.64+-0x1] ;  /* 0xffffff24060d7981 */ /* 0x001ea8000c1e1100 */
[----:B--2---:R0:W-:Y:S04]  /*04f0*/  ST.E.U8 desc[UR36][R8.64+-0x1], R13 ;  /* 0xffffff0d08007985 */ /* 0x0041e8000c101124 */
[----:B-1----:R-:W2:Y:S04]  /*0500*/  LDG.E.U8 R15, desc[UR36][R6.64] ;  /* 0x00000024060f7981 */ /* 0x002ea8000c1e1100 */
[----:B--2---:R1:W-:Y:S04]  /*0510*/  ST.E.U8 desc[UR36][R8.64], R15 ;  /* 0x0000000f08007985 */ /* 0x0043e8000c101124 */
[----:B------:R-:W2:Y:S04]  /*0520*/  LDG.E.U8 R19, desc[UR36][R6.64+0x1] ;  /* 0x0000012406137981 */ /* 0x000ea8000c1e1100 */
[----:B--2---:R2:W-:Y:S04]  /*0530*/  ST.E.U8 desc[UR36][R8.64+0x1], R19 ;  /* 0x0000011308007985 */ /* 0x0045e8000c101124 */
[----:B---3--:R-:W3:Y:S04]  /*0540*/  LDG.E.U8 R21, desc[UR36][R6.64+0x2] ;  /* 0x0000022406157981 */ /* 0x008ee8000c1e1100 */
[----:B---3--:R3:W-:Y:S04]  /*0550*/  ST.E.U8 desc[UR36][R8.64+0x2], R21 ;  /* 0x0000021508007985 */ /* 0x0087e8000c101124 */
[----:B----4-:R-:W4:Y:S04]  /*0560*/  LDG.E.U8 R23, desc[UR36][R6.64+0x3] ;  /* 0x0000032406177981 */ /* 0x010f28000c1e1100 */
[----:B----4-:R4:W-:Y:S04]  /*0570*/  ST.E.U8 desc[UR36][R8.64+0x3], R23 ;  /* 0x0000031708007985 */ /* 0x0109e8000c101124 */
[----:B-----5:R-:W5:Y:S04]  /*0580*/  LDG.E.U8 R25, desc[UR36][R6.64+0x4] ;  /* 0x0000042406197981 */ /* 0x020f68000c1e1100 */
[----:B-----5:R1:W-:Y:S04]  /*0590*/  ST.E.U8 desc[UR36][R8.64+0x4], R25 ;  /* 0x0000041908007985 */ /* 0x0203e8000c101124 */
[----:B0-----:R-:W5:Y:S04]  /*05a0*/  LDG.E.U8 R13, desc[UR36][R6.64+0x5] ;  /* 0x00000524060d7981 */ /* 0x001f68000c1e1100 */
[----:B-----5:R0:W-:Y:S04]  /*05b0*/  ST.E.U8 desc[UR36][R8.64+0x5], R13 ;  /* 0x0000050d08007985 */ /* 0x0201e8000c101124 */
[----:B-1----:R-:W5:Y:S04]  /*05c0*/  LDG.E.U8 R15, desc[UR36][R6.64+0x6] ;  /* 0x00000624060f7981 */ /* 0x002f68000c1e1100 */
[----:B-----5:R0:W-:Y:S04]  /*05d0*/  ST.E.U8 desc[UR36][R8.64+0x6], R15 ;  /* 0x0000060f08007985 */ /* 0x0201e8000c101124 */
[----:B--2---:R-:W2:Y:S04]  /*05e0*/  LDG.E.U8 R19, desc[UR36][R6.64+0x7] ;  /* 0x0000072406137981 */ /* 0x004ea8000c1e1100 */
[----:B--2---:R0:W-:Y:S04]  /*05f0*/  ST.E.U8 desc[UR36][R8.64+0x7], R19 ;  /* 0x0000071308007985 */ /* 0x0041e8000c101124 */
[----:B---3--:R-:W2:Y:S01]  /*0600*/  LDG.E.U8 R21, desc[UR36][R6.64+0x8] ;  /* 0x0000082406157981 */ /* 0x008ea2000c1e1100 */
[----:B------:R-:W-:Y:S01]  /*0610*/  VIADD R10, R10, 0x10 ;  /* 0x000000100a0a7836 */ /* 0x000fe20000000000 */
[----:B------:R-:W-:-:S02]  /*0620*/  IADD3 R14, P2, PT, R8, 0x10, RZ ;  /* 0x00000010080e7810 */ /* 0x000fc40007f5e0ff */
[----:B------:R-:W-:Y:S02]  /*0630*/  IADD3 R11, PT, PT, R11, 0x10, RZ ;  /* 0x000000100b0b7810 */ /* 0x000fe40007ffe0ff */
[----:B------:R-:W-:Y:S01]  /*0640*/  ISETP.NE.AND P1, PT, R10, RZ, PT ;  /* 0x000000ff0a00720c */ /* 0x000fe20003f25270 */
[----:B----4-:R-:W-:Y:S01]  /*0650*/  IMAD.X R23, RZ, RZ, R9, P2 ;  /* 0x000000ffff177224 */ /* 0x010fe200010e0609 */
[----:B--2---:R0:W-:Y:S11]  /*0660*/  ST.E.U8 desc[UR36][R8.64+0x8], R21 ;  /* 0x0000081508007985 */ /* 0x0041f6000c101124 */
[----:B------:R-:W-:Y:S05]  /*0670*/  @P1 BRA `(.L_x_7) ;  /* 0xfffffffc00501947 */ /* 0x000fea000383ffff */
[----:B------:R-:W-:Y:S05]  /*0680*/  BSYNC.RECONVERGENT B0 ;  /* 0x0000000000007941 */ /* 0x000fea0003800200 */
.L_x_6:
[----:B------:R-:W-:Y:S04]  /*0690*/  BSSY.RECONVERGENT B0, `(.L_x_5) ;  /* 0x0000043000007945 */ /* 0x000fe80003800200 */
[----:B------:R-:W-:Y:S05]  /*06a0*/  @!P0 BRA `(.L_x_8) ;  /* 0x0000000400048947 */ /* 0x000fea0003800000 */
[----:B------:R-:W-:Y:S02]  /*06b0*/  ISETP.GE.U32.AND P1, PT, R12, 0x8, PT ;  /* 0x000000080c00780c */ /* 0x000fe40003f26070 */
[----:B------:R-:W-:-:S04]  /*06c0*/  LOP3.LUT R14, R2, 0x7, RZ, 0xc0, !PT ;  /* 0x00000007020e7812 */ /* 0x000fc800078ec0ff */
[----:B------:R-:W-:-:S07]  /*06d0*/  ISETP.NE.AND P0, PT, R14, RZ, PT ;  /* 0x000000ff0e00720c */ /* 0x000fce0003f05270 */
[----:B------:R-:W-:Y:S06]  /*06e0*/  @!P1 BRA `(.L_x_9) ;  /* 0x00000000005c9947 */ /* 0x000fec0003800000 */
[----:B------:R-:W0:Y:S01]  /*06f0*/  LDCU.64 UR4, c[0x0][0x388] ;  /* 0x00007100ff0477ac */ /* 0x000e220008000a00 */
[----:B------:R-:W-:-:S05]  /*0700*/  IMAD.IADD R6, R0, 0x1, R3 ;  /* 0x0000000100067824 */ /* 0x000fca00078e0203 */
[----:B0-----:R-:W-:-:S04]  /*0710*/  IADD3 R8, P1, PT, R6, UR4, RZ ;  /* 0x0000000406087c10 */ /* 0x001fc8000ff3e0ff */
[----:B------:R-:W-:-:S05]  /*0720*/  LEA.HI.X.SX32 R9, R6, UR5, 0x1, P1 ;  /* 0x0000000506097c11 */ /* 0x000fca00088f0eff */
[----:B------:R-:W2:Y:S01]  /*0730*/  LDG.E.U8 R11, desc[UR36][R8.64] ;  /* 0x00000024080b7981 */ /* 0x000ea2000c1e1100 */
[----:B------:R-:W-:-:S05]  /*0740*/  IADD3 R6, P1, PT, R3, R4, RZ ;  /* 0x0000000403067210 */ /* 0x000fca0007f3e0ff */
[----:B------:R-:W-:-:S05]  /*0750*/  IMAD.X R7, RZ, RZ, R5, P1 ;  /* 0x000000ffff077224 */ /* 0x000fca00008e0605 */
[----:B--2---:R0:W-:Y:S04]  /*0760*/  ST.E.U8 desc[UR36][R6.64], R11 ;  /* 0x0000000b06007985 */ /* 0x0041e8000c101124 */
[----:B------:R-:W2:Y:S04]  /*0770*/  LDG.E.U8 R13, desc[UR36][R8.64+0x1] ;  /* 0x00000124080d7981 */ /* 0x000ea8000c1e1100 */
[----:B--2---:R1:W-:Y:S04]  /*0780*/  ST.E.U8 desc[UR36][R6.64+0x1], R13 ;  /* 0x0000010d06007985 */ /* 0x0043e8000c101124 */
[----:B------:R-:W2:Y:S04]  /*0790*/  LDG.E.U8 R15, desc[UR36][R8.64+0x2] ;  /* 0x00000224080f7981 */ /* 0x000ea8000c1e1100 */
[----:B--2---:R2:W-:Y:S04]  /*07a0*/  ST.E.U8 desc[UR36][R6.64+0x2], R15 ;  /* 0x0000020f06007985 */ /* 0x0045e8000c101124 */
[----:B------:R-:W3:Y:S04]  /*07b0*/  LDG.E.U8 R19, desc[UR36][R8.64+0x3] ;  /* 0x0000032408137981 */ /* 0x000ee8000c1e1100 */
[----:B---3--:R2:W-:Y:S04]  /*07c0*/  ST.E.U8 desc[UR36][R6.64+0x3], R19 ;  /* 0x0000031306007985 */ /* 0x0085e8000c101124 */
[----:B------:R-:W3:Y:S04]  /*07d0*/  LDG.E.U8 R21, desc[UR36][R8.64+0x4] ;  /* 0x0000042408157981 */ /* 0x000ee8000c1e1100 */
[----:B---3--:R2:W-:Y:S04]  /*07e0*/  ST.E.U8 desc[UR36][R6.64+0x4], R21 ;  /* 0x0000041506007985 */ /* 0x0085e8000c101124 */
[----:B------:R-:W3:Y:S04]  /*07f0*/  LDG.E.U8 R23, desc[UR36][R8.64+0x5] ;  /* 0x0000052408177981 */ /* 0x000ee8000c1e1100 */
[----:B---3--:R2:W-:Y:S04]  /*0800*/  ST.E.U8 desc[UR36][R6.64+0x5], R23 ;  /* 0x0000051706007985 */ /* 0x0085e8000c101124 */
[----:B0-----:R-:W3:Y:S04]  /*0810*/  LDG.E.U8 R11, desc[UR36][R8.64+0x6] ;  /* 0x00000624080b7981 */ /* 0x001ee8000c1e1100 */
[----:B---3--:R2:W-:Y:S04]  /*0820*/  ST.E.U8 desc[UR36][R6.64+0x6], R11 ;  /* 0x0000060b06007985 */ /* 0x0085e8000c101124 */
[----:B-1----:R-:W3:Y:S01]  /*0830*/  LDG.E.U8 R13, desc[UR36][R8.64+0x7] ;  /* 0x00000724080d7981 */ /* 0x002ee2000c1e1100 */
[----:B------:R-:W-:-:S03]  /*0840*/  VIADD R3, R3, 0x8 ;  /* 0x0000000803037836 */ /* 0x000fc60000000000 */
[----:B---3--:R2:W-:Y:S04]  /*0850*/  ST.E.U8 desc[UR36][R6.64+0x7], R13 ;  /* 0x0000070d06007985 */ /* 0x0085e8000c101124 */
.L_x_9:
[----:B------:R-:W-:Y:S05]  /*0860*/  @!P0 BRA `(.L_x_8) ;  /* 0x0000000000948947 */ /* 0x000fea0003800000 */
[----:B------:R-:W-:Y:S02]  /*0870*/  ISETP.GE.U32.AND P1, PT, R14, 0x4, PT ;  /* 0x000000040e00780c */ /* 0x000fe40003f26070 */
[----:B------:R-:W-:-:S04]  /*0880*/  LOP3.LUT R10, R2, 0x3, RZ, 0xc0, !PT ;  /* 0x00000003020a7812 */ /* 0x000fc800078ec0ff */
[----:B------:R-:W-:-:S07]  /*0890*/  ISETP.NE.AND P0, PT, R10, RZ, PT ;  /* 0x000000ff0a00720c */ /* 0x000fce0003f05270 */
[----:B------:R-:W-:Y:S06]  /*08a0*/  @!P1 BRA `(.L_x_10) ;  /* 0x00000000003c9947 */ /* 0x000fec0003800000 */
[----:B------:R-:W2:Y:S01]  /*08b0*/  LDCU.64 UR4, c[0x0][0x388] ;  /* 0x00007100ff0477ac */ /* 0x000ea20008000a00 */
[----:B------:R-:W-:-:S05]  /*08c0*/  IMAD.IADD R0, R0, 0x1, R3 ;  /* 0x0000000100007824 */ /* 0x000fca00078e0203 */
[----:B--2---:R-:W-:-:S04]  /*08d0*/  IADD3 R6, P1, PT, R0, UR4, RZ ;  /* 0x0000000400067c10 */ /* 0x004fc8000ff3e0ff */
[----:B------:R-:W-:-:S05]  /*08e0*/  LEA.HI.X.SX32 R7, R0, UR5, 0x1, P1 ;  /* 0x0000000500077c11 */ /* 0x000fca00088f0eff */
[----:B------:R-:W2:Y:S01]  /*08f0*/  LDG.E.U8 R11, desc[UR36][R6.64] ;  /* 0x00000024060b7981 */ /* 0x000ea2000c1e1100 */
[----:B0-----:R-:W-:-:S05]  /*0900*/  IADD3 R8, P1, PT, R3, R4, RZ ;  /* 0x0000000403087210 */ /* 0x001fca0007f3e0ff */
[----:B------:R-:W-:-:S05]  /*0910*/  IMAD.X R9, RZ, RZ, R5, P1 ;  /* 0x000000ffff097224 */ /* 0x000fca00008e0605 */
[----:B--2---:R1:W-:Y:S04]  /*0920*/  ST.E.U8 desc[UR36][R8.64], R11 ;  /* 0x0000000b08007985 */ /* 0x0043e8000c101124 */
[----:B------:R-:W2:Y:S04]  /*0930*/  LDG.E.U8 R13, desc[UR36][R6.64+0x1] ;  /* 0x00000124060d7981 */ /* 0x000ea8000c1e1100 */
[----:B--2---:R1:W-:Y:S04]  /*0940*/  ST.E.U8 desc[UR36][R8.64+0x1], R13 ;  /* 0x0000010d08007985 */ /* 0x0043e8000c101124 */
[----:B------:R-:W2:Y:S04]  /*0950*/  LDG.E.U8 R15, desc[UR36][R6.64+0x2] ;  /* 0x00000224060f7981 */ /* 0x000ea8000c1e1100 */
[----:B--2---:R1:W-:Y:S04]  /*0960*/  ST.E.U8 desc[UR36][R8.64+0x2], R15 ;  /* 0x0000020f08007985 */ /* 0x0043e8000c101124 */
[----:B------:R-:W2:Y:S01]  /*0970*/  LDG.E.U8 R19, desc[UR36][R6.64+0x3] ;  /* 0x0000032406137981 */ /* 0x000ea2000c1e1100 */
[----:B------:R-:W-:-:S03]  /*0980*/  VIADD R3, R3, 0x4 ;  /* 0x0000000403037836 */ /* 0x000fc60000000000 */
[----:B--2---:R1:W-:Y:S04]  /*0990*/  ST.E.U8 desc[UR36][R8.64+0x3], R19 ;  /* 0x0000031308007985 */ /* 0x0043e8000c101124 */
.L_x_10:
[----:B------:R-:W-:Y:S05]  /*09a0*/  @!P0 BRA `(.L_x_8) ;  /* 0x0000000000448947 */ /* 0x000fea0003800000 */
[----:B------:R-:W-:Y:S01]  /*09b0*/  IADD3 R0, P0, PT, R3, R4, RZ ;  /* 0x0000000403007210 */ /* 0x000fe20007f1e0ff */
[----:B------:R-:W-:Y:S01]  /*09c0*/  IMAD.MOV R10, RZ, RZ, -R10 ;  /* 0x000000ffff0a7224 */ /* 0x000fe200078e0a0a */
[----:B------:R-:W-:-:S03]  /*09d0*/  IADD3 R3, PT, PT, R18, R3, R17 ;  /* 0x0000000312037210 */ /* 0x000fc60007ffe011 */
[----:B-12---:R-:W-:-:S08]  /*09e0*/  IMAD.X R11, RZ, RZ, R5, P0 ;  /* 0x000000ffff0b7224 */ /* 0x006fd000000e0605 */
.L_x_11:
[----:B------:R-:W1:Y:S02]  /*09f0*/  LDCU.64 UR4, c[0x0][0x388] ;  /* 0x00007100ff0477ac */ /* 0x000e640008000a00 */
[----:B-1-3--:R-:W-:-:S04]  /*0a00*/  IADD3 R6, P0, PT, R3, UR4, RZ ;  /* 0x0000000403067c10 */ /* 0x00afc8000ff1e0ff */
[----:B------:R-:W-:-:S05]  /*0a10*/  LEA.HI.X.SX32 R7, R3, UR5, 0x1, P0 ;  /* 0x0000000503077c11 */ /* 0x000fca00080f0eff */
[----:B0-----:R0:W2:Y:S01]  /*0a20*/  LDG.E.U8 R9, desc[UR36][R6.64] ;  /* 0x0000002406097981 */ /* 0x0010a2000c1e1100 */
[----:B------:R-:W-:Y:S02]  /*0a30*/  VIADD R10, R10, 0x1 ;  /* 0x000000010a0a7836 */ /* 0x000fe40000000000 */
[----:B------:R-:W-:-:S03]  /*0a40*/  VIADD R3, R3, 0x1 ;  /* 0x0000000103037836 */ /* 0x000fc60000000000 */
[----:B------:R-:W-:Y:S02]  /*0a50*/  ISETP.NE.AND P0, PT, R10, RZ, PT ;  /* 0x000000ff0a00720c */ /* 0x000fe40003f05270 */
[----:B0-----:R-:W-:Y:S01]  /*0a60*/  MOV R6, R0 ;  /* 0x0000000000067202 */ /* 0x001fe20000000f00 */
[----:B------:R-:W-:Y:S01]  /*0a70*/  IMAD.MOV.U32 R7, RZ, RZ, R11 ;  /* 0x000000ffff077224 */ /* 0x000fe200078e000b */
[----:B------:R-:W-:-:S05]  /*0a80*/  IADD3 R0, P1, PT, R0, 0x1, RZ ;  /* 0x0000000100007810 */ /* 0x000fca0007f3e0ff */
[----:B------:R-:W-:Y:S01]  /*0a90*/  IMAD.X R11, RZ, RZ, R11, P1 ;  /* 0x000000ffff0b7224 */ /* 0x000fe200008e060b */
[----:B--2---:R3:W-:Y:S03]  /*0aa0*/  ST.E.U8 desc[UR36][R6.64], R9 ;  /* 0x0000000906007985 */ /* 0x0047e6000c101124 */
[----:B------:R-:W-:Y:S05]  /*0ab0*/  @P0 BRA `(.L_x_11) ;  /* 0xfffffffc00cc0947 */ /* 0x000fea000383ffff */
.L_x_8:
[----:B------:R-:W-:Y:S05]  /*0ac0*/  BSYNC.RECONVERGENT B0 ;  /* 0x0000000000007941 */ /* 0x000fea0003800200 */
.L_x_5:
[----:B------:R-:W4:Y:S01]  /*0ad0*/  LDC R3, c[0x0][0x3a0] ;  /* 0x0000e800ff037b82 */ /* 0x000f220000000800 */
[----:B------:R-:W-:Y:S01]  /*0ae0*/  IMAD.MOV.U32 R0, RZ, RZ, RZ ;  /* 0x000000ffff007224 */ /* 0x000fe200078e00ff */
[----:B----4-:R-:W-:-:S13]  /*0af0*/  ISETP.GE.AND P0, PT, R3, R2, PT ;  /* 0x000000020300720c */ /* 0x010fda0003f06270 */
[----:B------:R-:W-:Y:S05]  /*0b00*/  @!P0 BRA `(.L_x_12) ;  /* 0x00000000007c8947 */ /* 0x000fea0003800000 */
[----:B------:R-:W-:Y:S01]  /*0b10*/  ISETP.GT.AND P0, PT, R2, RZ, PT ;  /* 0x000000ff0200720c */ /* 0x000fe20003f04270 */
[----:B------:R-:W-:-:S12]  /*0b20*/  BSSY.RECONVERGENT B0, `(.L_x_12) ;  /* 0x000001d000007945 */ /* 0x000fd80003800200 */
[----:B------:R-:W-:Y:S01]  /*0b30*/  @!P0 IADD3 R0, PT, PT, -R2, 0x1, R3 ;  /* 0x0000000102008810 */ /* 0x000fe20007ffe103 */
[----:B------:R-:W-:Y:S06]  /*0b40*/  @!P0 BRA `(.L_x_13) ;  /* 0x0000000000688947 */ /* 0x000fec0003800000 */
[----:B012---:R-:W-:Y:S01]  /*0b50*/  IADD3 R13, PT, PT, -R2, 0x1, R3 ;  /* 0x00000001020d7810 */ /* 0x007fe20007ffe103 */
[----:B------:R-:W-:Y:S02]  /*0b60*/  IMAD.MOV.U32 R8, RZ, RZ, RZ ;  /* 0x000000ffff087224 */ /* 0x000fe400078e00ff */
[----:B------:R-:W-:-:S07]  /*0b70*/  IMAD.MOV.U32 R0, RZ, RZ, RZ ;  /* 0x000000ffff007224 */ /* 0x000fce00078e00ff */
.L_x_17:
[----:B------:R-:W-:Y:S01]  /*0b80*/  BSSY.RECONVERGENT B1, `(.L_x_14) ;  /* 0x0000012000017945 */ /* 0x000fe20003800200 */
[----:B---3--:R-:W-:-:S07]  /*0b90*/  IMAD.MOV.U32 R9, RZ, RZ, RZ ;  /* 0x000000ffff097224 */ /* 0x008fce00078e00ff */
.L_x_16:
[----:B------:R-:W0:Y:S01]  /*0ba0*/  LDCU.64 UR4, c[0x0][0x380] ;  /* 0x00007000ff0477ac */ /* 0x000e220008000a00 */
[C---:B------:R-:W-:Y:S02]  /*0bb0*/  IADD3 R2, PT, PT, R9.reuse, R8, RZ ;  /* 0x0000000809027210 */ /* 0x040fe40007ffe0ff */
[----:B------:R-:W-:-:S05]  /*0bc0*/  IADD3 R6, P1, PT, R9, R4, RZ ;  /* 0x0000000409067210 */ /* 0x000fca0007f3e0ff */
[----:B------:R-:W-:-:S06]  /*0bd0*/  IMAD.X R7, RZ, RZ, R5, P1 ;  /* 0x000000ffff077224 */ /* 0x000fcc00008e0605 */
[----:B------:R-:W2:Y:S01]  /*0be0*/  LD.E.U8 R7, desc[UR36][R6.64] ;  /* 0x0000002406077980 */ /* 0x000ea2000c101100 */
[----:B0-----:R-:W-:-:S05]  /*0bf0*/  IADD3 R2, P0, PT, R2, UR4, RZ ;  /* 0x0000000402027c10 */ /* 0x001fca000ff1e0ff */
[----:B------:R-:W-:-:S05]  /*0c00*/  IMAD.X R3, RZ, RZ, UR5, P0 ;  /* 0x00000005ff037e24 */ /* 0x000fca00080e06ff */
[----:B------:R-:W2:Y:S01]  /*0c10*/  LDG.E.U8 R2, desc[UR36][R2.64] ;  /* 0x0000002402027981 */ /* 0x000ea2000c1e1100 */
[----:B------:R-:W-:Y:S01]  /*0c20*/  IMAD.MOV.U32 R11, RZ, RZ, RZ ;  /* 0x000000ffff0b7224 */ /* 0x000fe200078e00ff */
[----:B--2---:R-:W-:-:S13]  /*0c30*/  ISETP.NE.AND P0, PT, R2, R7, PT ;  /* 0x000000070200720c */ /* 0x004fda0003f05270 */
[----:B------:R-:W-:Y:S05]  /*0c40*/  @P0 BRA `(.L_x_15) ;  /* 0x0000000000140947 */ /* 0x000fea0003800000 */
[----:B------:R-:W0:Y:S01]  /*0c50*/  LDCU UR4, c[0x0][0x3a8] ;  /* 0x00007500ff0477ac */ /* 0x000e220008000800 */
[----:B------:R-:W-:-:S05]  /*0c60*/  VIADD R9, R9, 0x1 ;  /* 0x0000000109097836 */ /* 0x000fca0000000000 */
[----:B0-----:R-:W-:-:S13]  /*0c70*/  ISETP.NE.AND P0, PT, R9, UR4, PT ;  /* 0x0000000409007c0c */ /* 0x001fda000bf05270 */
[----:B------:R-:W-:Y:S05]  /*0c80*/  @P0 BRA `(.L_x_16) ;  /* 0xfffffffc00c40947 */ /* 0x000fea000383ffff */
[----:B------:R-:W-:-:S07]  /*0c90*/  IMAD.MOV.U32 R11, RZ, RZ, 0x1 ;  /* 0x00000001ff0b7424 */ /* 0x000fce00078e00ff */
.L_x_15:
[----:B------:R-:W-:Y:S05]  /*0ca0*/  BSYNC.RECONVERGENT B1 ;  /* 0x0000000000017941 */ /* 0x000fea0003800200 */
.L_x_14:
[----:B------:R-:W-:Y:S02]  /*0cb0*/  VIADD R8, R8, 0x1 ;  /* 0x0000000108087836 */ /* 0x000fe40000000000 */
[----:B------:R-:W-:-:S03]  /*0cc0*/  IMAD.IADD R0, R11, 0x1, R0 ;  /* 0x000000010b007824 */ /* 0x000fc600078e0200 */
[----:B------:R-:W-:-:S13]  /*0cd0*/  ISETP.NE.AND P0, PT, R8, R13, PT ;  /* 0x0000000d0800720c */ /* 0x000fda0003f05270 */
[----:B------:R-:W-:Y:S05]  /*0ce0*/  @P0 BRA `(.L_x_17) ;  /* 0xfffffffc00a40947 */ /* 0x000fea000383ffff */
.L_x_13:
[----:B------:R-:W-:Y:S05]  /*0cf0*/  BSYNC.RECONVERGENT B0 ;  /* 0x0000000000007941 */ /* 0x000fea0003800200 */
.L_x_12:
[----:B------:R-:W4:Y:S01]  /*0d00*/  LDC.64 R2, c[0x0][0x390] ;  /* 0x0000e400ff027b82 */ /* 0x000f220000000a00 */
[----:B--23--:R-:W-:-:S07]  /*0d10*/  MOV R6, 0x8 ;  /* 0x0000000800067802 */ /* 0x00cfce0000000f00 */
[----:B------:R-:W2:Y:S01]  /*0d20*/  LDC.64 R6, c[0x4][R6] ;  /* 0x0100000006067b82 */ /* 0x000ea20000000a00 */
[----:B----4-:R-:W-:-:S05]  /*0d30*/  IMAD.WIDE R2, R16, 0x4, R2 ;  /* 0x0000000410027825 */ /* 0x010fca00078e0202 */
[----:B------:R3:W-:Y:S02]  /*0d40*/  STG.E desc[UR36][R2.64], R0 ;  /* 0x0000000002007986 */ /* 0x0007e4000c101924 */
[----:B0-----:R-:W-:-:S07]  /*0d50*/  LEPC R20, `(.L_x_18) ;  /* 0x000000001014794e */ /* 0x001fce0000000000 */
[----:B-123--:R-:W-:Y:S05]  /*0d60*/  CALL.ABS.NOINC R6 ;  /* 0x0000000006007343 */ /* 0x00efea0003c00000 */
.L_x_18:
[----:B------:R-:W-:Y:S05]  /*0d70*/  EXIT ;  /* 0x000000000000794d */ /* 0x000fea0003800000 */
.L_x_19:
[----:B------:R-:W-:-:S00]  /*0d80*/  BRA `(.L_x_19) ;  /* 0xfffffffc00fc7947 */ /* 0x000fc0000383ffff */
[----:B------:R-:W-:-:S00]  /*0d90*/  NOP ;  /* 0x0000000000007918 */ /* 0x000fc00000000000 */
        /* <DEDUP_REMOVED lines=14> */
.L_x_20:


//--------------------- .nv.shared.reserved.0     --------------------------
	.section	.nv.shared.reserved.0,"aw",@nobits
	.weak		__nv_reservedSMEM_offset_0_alias
	.size		__nv_reservedSMEM_offset_0_alias, 0, 64
	.other		__nv_reservedSMEM_offset_0_alias,@"STO_CUDA_RESERVED_SHARED STV_DEFAULT"
__nv_reservedSMEM_offset_0_alias:
	.zero		0
	.zero		64


//--------------------- .nv.constant0._Z10countKmersPcS_PiS0_iiii --------------------------
	.section	.nv.constant0._Z10countKmersPcS_PiS0_iiii,"a",@progbits
	.sectionflags	@""
	.align	4
.nv.constant0._Z10countKmersPcS_PiS0_iiii:
	.zero		944


//--------------------- SYMBOLS --------------------------

	.type		.nv.reservedSmem.offset0,@object
	.size		.nv.reservedSmem.offset0,0x4
	.type		malloc,@function
	.type		free,@function
